//
// Generated by NVIDIA NVVM Compiler
//
// Compiler Build ID: CL-36424714
// Cuda compilation tools, release 13.0, V13.0.88
// Based on NVVM 20.0.0
//

.version 9.0
.target sm_100
.address_size 64

	// .globl	_Z16grayscale_kernelPfS_
// _ZZ16grayscale_kernelPfS_E9smem_data has been demoted
// _ZZ16grayscale_kernelPfS_E3bar has been demoted

.visible .entry _Z16grayscale_kernelPfS_(
	.param .u64 .ptr .align 1 _Z16grayscale_kernelPfS__param_0,
	.param .u64 .ptr .align 1 _Z16grayscale_kernelPfS__param_1
)
{
	.reg .pred 	%p<8>;
	.reg .b32 	%r<28>;
	.reg .b32 	%f<8>;
	.reg .b64 	%rd<21>;
	// demoted variable
	.shared .align 16 .b8 _ZZ16grayscale_kernelPfS_E9smem_data[3072];
	// demoted variable
	.shared .align 8 .b8 _ZZ16grayscale_kernelPfS_E3bar[8];
	ld.param.u64 	%rd4, [_Z16grayscale_kernelPfS__param_0];
	ld.param.u64 	%rd5, [_Z16grayscale_kernelPfS__param_1];
	mov.u32 	%r1, %tid.x;
	mov.u32 	%r6, %ctaid.x;
	mov.u32 	%r2, %ntid.x;
	mul.lo.s32 	%r3, %r6, %r2;
	setp.ne.s32 	%p1, %r1, 0;
	@%p1 bra 	$L__BB0_2;
	mov.u32 	%r7, _ZZ16grayscale_kernelPfS_E3bar;
	// begin inline asm
	mbarrier.init.shared.b64 [%r7], %r2;
	// end inline asm
	// begin inline asm
	fence.proxy.async.shared::cta;
	// end inline asm
$L__BB0_2:
	setp.ne.s32 	%p2, %r1, 0;
	bar.sync 	0;
	@%p2 bra 	$L__BB0_4;
	mul.wide.u32 	%rd7, %r3, 12;
	cvta.to.global.u64 	%rd8, %rd4;
	add.s64 	%rd6, %rd8, %rd7;
	mov.u32 	%r9, _ZZ16grayscale_kernelPfS_E9smem_data;
	mov.u32 	%r11, _ZZ16grayscale_kernelPfS_E3bar;
	mov.b32 	%r13, 3072;
	// begin inline asm
	cp.async.bulk.shared::cluster.global.mbarrier::complete_tx::bytes [%r9], [%rd6], %r13, [%r11];
	// end inline asm
	// begin inline asm
	mbarrier.expect_tx.relaxed.cta.shared::cta.b64 [%r11], %r13;
	// end inline asm
$L__BB0_4:
	mov.u32 	%r14, _ZZ16grayscale_kernelPfS_E3bar;
	mov.b32 	%r15, 1;
	// begin inline asm
	mbarrier.arrive.shared::cta.b64                             %rd9,  [%r14], %r15;    // 2. 
	// end inline asm
	mov.b32 	%r27, 0;
	// begin inline asm
	mov.u64 %rd10, %globaltimer;
	// end inline asm
$L__BB0_5:
	// begin inline asm
	{
	.reg .pred p;
	mbarrier.try_wait.shared.b64 p, [%r14], %rd9;
	selp.b32 %r17, 1, 0, p;
	}
	// end inline asm
	setp.ne.s32 	%p3, %r17, 0;
	@%p3 bra 	$L__BB0_12;
	setp.gt.s32 	%p5, %r27, 15;
	@%p5 bra 	$L__BB0_8;
	add.s32 	%r27, %r27, 1;
	bra.uni 	$L__BB0_5;
$L__BB0_8:
	// begin inline asm
	mov.u64 %rd16, %globaltimer;
	// end inline asm
	sub.s64 	%rd3, %rd16, %rd10;
	setp.lt.s64 	%p6, %rd3, 4000000;
	@%p6 bra 	$L__BB0_10;
	mov.b32 	%r25, 1000000;
	// begin inline asm
	nanosleep.u32 %r25;
	// end inline asm
	bra.uni 	$L__BB0_5;
$L__BB0_10:
	setp.lt.s64 	%p7, %rd3, 40000;
	@%p7 bra 	$L__BB0_5;
	shr.s64 	%rd17, %rd3, 63;
	shr.u64 	%rd18, %rd17, 62;
	add.s64 	%rd19, %rd3, %rd18;
	shr.u64 	%rd20, %rd19, 2;
	cvt.u32.u64 	%r26, %rd20;
	// begin inline asm
	nanosleep.u32 %r26;
	// end inline asm
	bra.uni 	$L__BB0_5;
$L__BB0_12:
	setp.ne.s32 	%p4, %r1, 0;
	mov.u32 	%r19, _ZZ16grayscale_kernelPfS_E9smem_data;
	mad.lo.s32 	%r20, %r1, 12, %r19;
	ld.shared.f32 	%f1, [%r20+8];
	ld.shared.f32 	%f2, [%r20+4];
	ld.shared.f32 	%f3, [%r20];
	mov.f32 	%f4, 0f3E99096C;
	mul.rn.f32 	%f5, %f4, %f3;
	fma.rn.f32 	%f6, %f2, 0f3F1645A2, %f5;
	fma.rn.f32 	%f7, %f1, 0f3DE978D5, %f6;
	bar.sync 	0;
	shl.b32 	%r21, %r1, 3;
	sub.s32 	%r22, %r20, %r21;
	st.shared.f32 	[%r22], %f7;
	// begin inline asm
	fence.proxy.async.shared::cta;
	// end inline asm
	bar.sync 	0;
	@%p4 bra 	$L__BB0_14;
	mul.wide.u32 	%rd14, %r3, 4;
	add.s64 	%rd12, %rd5, %rd14;
	cvt.u64.u32 	%rd15, %r19;
	cvta.shared.u64 	%rd13, %rd15;
	mov.b32 	%r23, 1024;
	// begin inline asm
	cp.async.bulk.global.shared::cta.bulk_group [%rd12], [%rd13], %r23;
	// end inline asm
	// begin inline asm
	cp.async.bulk.commit_group;
	// end inline asm
	// begin inline asm
	cp.async.bulk.wait_group.read 0;
	// end inline asm
$L__BB0_14:
	ret;

}


// ===== COMPILED SASS (sm_100) =====

	.target	sm_100

	.elftype	@"ET_EXEC"


//--------------------- .note.nv.tkinfo           --------------------------
	.section	.note.nv.tkinfo,"",@"SHT_NOTE"
	.sectionflags	@"SHF_NOTE_NV_TKINFO"
	.tkinfo
        /*0018*/ 	.word	0x00000002
        /*0030*/ 	.string	""
        /*0030*/ 	.string	"ptxas"
        /*0030*/ 	.string	"Cuda compilation tools, release 13.0, V13.0.88"
        /*0030*/ 	.string	"Build cuda_13.0.r13.0/compiler.36424714_0"
        /*0030*/ 	.string	"-arch sm_100 -m 64 "



//--------------------- .note.nv.cuinfo           --------------------------
	.section	.note.nv.cuinfo,"",@"SHT_NOTE"
	.sectionflags	@"SHF_NOTE_NV_CUINFO"
        /*0018*/ 	.short	0x0002
        /*001a*/ 	.short	0x0064
        /*001c*/ 	.short	0x0082
	.zero		2


//--------------------- .nv.info                  --------------------------
	.section	.nv.info,"",@"SHT_CUDA_INFO"
	.align	4


	//----- nvinfo : EIATTR_REGCOUNT
	.align		4
        /*0000*/ 	.byte	0x04, 0x2f
        /*0002*/ 	.short	(.L_1 - .L_0)
	.align		4
.L_0:
        /*0004*/ 	.word	index@(_Z16grayscale_kernelPfS_)
        /*0008*/ 	.word	0x0000000e


	//----- nvinfo : EIATTR_FRAME_SIZE
	.align		4
.L_1:
        /*000c*/ 	.byte	0x04, 0x11
        /*000e*/ 	.short	(.L_3 - .L_2)
	.align		4
.L_2:
        /*0010*/ 	.word	index@(_Z16grayscale_kernelPfS_)
        /*0014*/ 	.word	0x00000000


	//----- nvinfo : EIATTR_MIN_STACK_SIZE
	.align		4
.L_3:
        /*0018*/ 	.byte	0x04, 0x12
        /*001a*/ 	.short	(.L_5 - .L_4)
	.align		4
.L_4:
        /*001c*/ 	.word	index@(_Z16grayscale_kernelPfS_)
        /*0020*/ 	.word	0x00000000
.L_5:


//--------------------- .nv.compat                --------------------------
	.section	.nv.compat,"",@"SHT_CUDA_COMPAT_INFO"
	.align	4
        /*0000*/ 	.byte	0x02, 0x09, 0x00, 0x00, 0x02, 0x02, 0x02, 0x00, 0x02, 0x05, 0x05, 0x00, 0x03, 0x07, 0x01, 0x01
        /*0010*/ 	.byte	0x02, 0x03, 0x00, 0x00, 0x02, 0x06, 0x01, 0x00, 0x04, 0x0b, 0x08, 0x00, 0x09, 0x00, 0x00, 0x00
        /*0020*/ 	.byte	0x00, 0x00, 0x00, 0x00


//--------------------- .nv.info._Z16grayscale_kernelPfS_ --------------------------
	.section	.nv.info._Z16grayscale_kernelPfS_,"",@"SHT_CUDA_INFO"
	.sectionflags	@""
	.align	4


	//----- nvinfo : EIATTR_CUDA_API_VERSION
	.align		4
        /*0000*/ 	.byte	0x04, 0x37
        /*0002*/ 	.short	(.L_7 - .L_6)
.L_6:
        /*0004*/ 	.word	0x00000082


	//----- nvinfo : EIATTR_KPARAM_INFO
	.align		4
.L_7:
        /*0008*/ 	.byte	0x04, 0x17
        /*000a*/ 	.short	(.L_9 - .L_8)
.L_8:
        /*000c*/ 	.word	0x00000000
        /*0010*/ 	.short	0x0001
        /*0012*/ 	.short	0x0008
        /*0014*/ 	.byte	0x00, 0xf5, 0x21, 0x00


	//----- nvinfo : EIATTR_KPARAM_INFO
	.align		4
.L_9:
        /*0018*/ 	.byte	0x04, 0x17
        /*001a*/ 	.short	(.L_11 - .L_10)
.L_10:
        /*001c*/ 	.word	0x00000000
        /*0020*/ 	.short	0x0000
        /*0022*/ 	.short	0x0000
        /*0024*/ 	.byte	0x00, 0xf5, 0x21, 0x00


	//----- nvinfo : EIATTR_SPARSE_MMA_MASK
	.align		4
.L_11:
        /*0028*/ 	.byte	0x03, 0x50
        /*002a*/ 	.short	0x0000


	//----- nvinfo : EIATTR_MAXREG_COUNT
	.align		4
        /*002c*/ 	.byte	0x03, 0x1b
        /*002e*/ 	.short	0x00ff


	//----- nvinfo : EIATTR_NUM_BARRIERS
	.align		4
        /*0030*/ 	.byte	0x02, 0x4c
        /*0032*/ 	.byte	0x01
	.zero		1


	//----- nvinfo : EIATTR_MERCURY_ISA_VERSION
	.align		4
        /*0034*/ 	.byte	0x03, 0x5f
        /*0036*/ 	.short	0x0101


	//----- nvinfo : EIATTR_VRC_CTA_INIT_COUNT
	.align		4
        /*0038*/ 	.byte	0x02, 0x4a
	.zero		1
	.zero		1


	//----- nvinfo : EIATTR_MBARRIER_INSTR_OFFSETS
	.align		4
        /*003c*/ 	.byte	0x04, 0x39
        /*003e*/ 	.short	(.L_13 - .L_12)


	//   ....[0]....
.L_12:
        /*0040*/ 	.word	0x00000100
        /*0044*/ 	.word	0x000000ff
        /*0048*/ 	.word	0x00000000
        /*004c*/ 	.short	0x0100
        /*004e*/ 	.byte	0x04
	.zero		1


	//   ....[1]....
        /*0050*/ 	.word	0x00000260
        /*0054*/ 	.word	0x000000ff
        /*0058*/ 	.word	0x00000000
        /*005c*/ 	.short	0x010b
        /*005e*/ 	.byte	0x07
	.zero		1


	//   ....[2]....
        /*0060*/ 	.word	0x000002c0
        /*0064*/ 	.word	0x000000ff
        /*0068*/ 	.word	0x00000000
        /*006c*/ 	.short	0x0101
        /*006e*/ 	.byte	0x05
	.zero		1


	//   ....[3]....
        /*0070*/ 	.word	0x000002e0
        /*0074*/ 	.word	0x000000ff
        /*0078*/ 	.word	0x00000000
        /*007c*/ 	.short	0x0109
        /*007e*/ 	.byte	0x05
	.zero		1


	//   ....[4]....
        /*0080*/ 	.word	0x00000450
        /*0084*/ 	.word	0x000000ff
        /*0088*/ 	.word	0x00000000
        /*008c*/ 	.short	0x0109
        /*008e*/ 	.byte	0x05
	.zero		1


	//----- nvinfo : EIATTR_NUM_MBARRIERS
	.align		4
.L_13:
        /*0090*/ 	.byte	0x03, 0x38
        /*0092*/ 	.short	0x0001


	//----- nvinfo : EIATTR_EXIT_INSTR_OFFSETS
	.align		4
        /*0094*/ 	.byte	0x04, 0x1c
        /*0096*/ 	.short	(.L_15 - .L_14)


	//   ....[0]....
.L_14:
        /*0098*/ 	.word	0x00000590


	//   ....[1]....
        /*009c*/ 	.word	0x00000630


	//----- nvinfo : EIATTR_CRS_STACK_SIZE
	.align		4
.L_15:
        /*00a0*/ 	.byte	0x04, 0x1e
        /*00a2*/ 	.short	(.L_17 - .L_16)
.L_16:
        /*00a4*/ 	.word	0x00000000


	//----- nvinfo : EIATTR_CBANK_PARAM_SIZE
	.align		4
.L_17:
        /*00a8*/ 	.byte	0x03, 0x19
        /*00aa*/ 	.short	0x0010


	//----- nvinfo : EIATTR_PARAM_CBANK
	.align		4
        /*00ac*/ 	.byte	0x04, 0x0a
        /*00ae*/ 	.short	(.L_19 - .L_18)
	.align		4
.L_18:
        /*00b0*/ 	.word	index@(.nv.constant0._Z16grayscale_kernelPfS_)
        /*00b4*/ 	.short	0x0380
        /*00b6*/ 	.short	0x0010


	//----- nvinfo : EIATTR_SW_WAR
	.align		4
.L_19:
        /*00b8*/ 	.byte	0x04, 0x36
        /*00ba*/ 	.short	(.L_21 - .L_20)
.L_20:
        /*00bc*/ 	.word	0x00000008
.L_21:


//--------------------- .nv.callgraph             --------------------------
	.section	.nv.callgraph,"",@"SHT_CUDA_CALLGRAPH"
	.align	4
	.sectionentsize	8
	.align		4
        /*0000*/ 	.word	0x00000000
	.align		4
        /*0004*/ 	.word	0xffffffff
	.align		4
        /*0008*/ 	.word	0x00000000
	.align		4
        /*000c*/ 	.word	0xfffffffe
	.align		4
        /*0010*/ 	.word	0x00000000
	.align		4
        /*0014*/ 	.word	0xfffffffd
	.align		4
        /*0018*/ 	.word	0x00000000
	.align		4
        /*001c*/ 	.word	0xfffffffc


//--------------------- .text._Z16grayscale_kernelPfS_ --------------------------
	.section	.text._Z16grayscale_kernelPfS_,"ax",@progbits
	.align	128
        .global         _Z16grayscale_kernelPfS_
        .type           _Z16grayscale_kernelPfS_,@function
        .size           _Z16grayscale_kernelPfS_,(.L_x_10 - _Z16grayscale_kernelPfS_)
        .other          _Z16grayscale_kernelPfS_,@"STO_CUDA_ENTRY STV_DEFAULT"
_Z16grayscale_kernelPfS_:
.text._Z16grayscale_kernelPfS_:
[----:B------:R-:W-:Y:S01]  /*0000*/  LDC R1, c[0x0][0x37c] ;  /* 0x0000df00ff017b82 */ /* 0x000fe20000000800 */
[----:B------:R-:W1:Y:S07]  /*0010*/  S2R R7, SR_TID.X ;  /* 0x0000000000077919 */ /* 0x000e6e0000002100 */
[----:B------:R-:W2:Y:S01]  /*0020*/  S2UR UR8, SR_CTAID.X ;  /* 0x00000000000879c3 */ /* 0x000ea20000002500 */
[----:B------:R-:W2:Y:S01]  /*0030*/  LDCU UR6, c[0x0][0x360] ;  /* 0x00006c00ff0677ac */ /* 0x000ea20008000800 */
[----:B------:R-:W-:Y:S01]  /*0040*/  BSSY.RECONVERGENT B0, `(.L_x_0) ;  /* 0x000000f000007945 */ /* 0x000fe20003800200 */
[----:B--2---:R-:W-:Y:S01]  /*0050*/  UIMAD UR8, UR8, UR6, URZ ;  /* 0x00000006080872a4 */ /* 0x004fe2000f8e02ff */
[----:B-1----:R-:W-:-:S13]  /*0060*/  ISETP.NE.AND P0, PT, R7, RZ, PT ;  /* 0x000000ff0700720c */ /* 0x002fda0003f05270 */
[----:B------:R-:W-:Y:S05]  /*0070*/  @P0 BRA `(.L_x_1) ;  /* 0x00000000002c0947 */ /* 0x000fea0003800000 */
[----:B------:R-:W1:Y:S01]  /*0080*/  S2UR UR5, SR_CgaCtaId ;  /* 0x00000000000579c3 */ /* 0x000e620000008800 */
[----:B------:R-:W-:Y:S01]  /*0090*/  UMOV UR4, 0x400 ;  /* 0x0000040000047882 */ /* 0x000fe20000000000 */
[----:B------:R-:W-:-:S04]  /*00a0*/  UIADD3 UR10, UPT, UPT, -UR6, 0x100000, URZ ;  /* 0x00100000060a7890 */ /* 0x000fc8000fffe1ff */
[----:B------:R-:W-:Y:S02]  /*00b0*/  USHF.L.U32 UR11, UR10, 0xb, URZ ;  /* 0x0000000b0a0b7899 */ /* 0x000fe400080006ff */
[----:B------:R-:W-:Y:S02]  /*00c0*/  USHF.L.U32 UR10, UR10, 0x1, URZ ;  /* 0x000000010a0a7899 */ /* 0x000fe400080006ff */
[----:B------:R-:W-:-:S04]  /*00d0*/  UIADD3 UR4, UPT, UPT, UR4, 0xc00, URZ ;  /* 0x00000c0004047890 */ /* 0x000fc8000fffe0ff */
[----:B-1----:R-:W-:Y:S01]  /*00e0*/  ULEA UR4, UR5, UR4, 0x18 ;  /* 0x0000000405047291 */ /* 0x002fe2000f8ec0ff */
[----:B------:R-:W1:Y:S11]  /*00f0*/  FENCE.VIEW.ASYNC.S ;  /* 0x00000000000073c6 */ /* 0x000e760000000000 */
[----:B-1----:R1:W2:Y:S02]  /*0100*/  SYNCS.EXCH.64 URZ, [UR4], UR10 ;  /* 0x0000000a04ff75b2 */ /* 0x0022a40008000100 */
[----:B--2---:R2:W-:Y:S06]  /*0110*/  MEMBAR.ALL.CTA ;  /* 0x0000000000007992 */ /* 0x0045ec0000008000 */
[----:B--2---:R-:W2:Y:S02]  /*0120*/  FENCE.VIEW.ASYNC.S ;  /* 0x00000000000073c6 */ /* 0x004ea40000000000 */
.L_x_1:
[----:B-1----:R-:W-:Y:S05]  /*0130*/  BSYNC.RECONVERGENT B0 ;  /* 0x0000000000007941 */ /* 0x002fea0003800200 */
.L_x_0:
[----:B--2---:R-:W-:Y:S06]  /*0140*/  BAR.SYNC.DEFER_BLOCKING 0x0 ;  /* 0x0000000000007b1d */ /* 0x004fec0000010000 */
[----:B------:R-:W-:Y:S04]  /*0150*/  BSSY.RECONVERGENT B0, `(.L_x_2) ;  /* 0x0000012000007945 */ /* 0x000fe80003800200 */
[----:B------:R-:W-:Y:S05]  /*0160*/  @P0 BRA `(.L_x_3) ;  /* 0x0000000000400947 */ /* 0x000fea0003800000 */
[----:B------:R-:W1:Y:S01]  /*0170*/  S2UR UR7, SR_CgaCtaId ;  /* 0x00000000000779c3 */ /* 0x000e620000008800 */
[----:B------:R-:W2:Y:S01]  /*0180*/  LDCU.64 UR4, c[0x0][0x380] ;  /* 0x00007000ff0477ac */ /* 0x000ea20008000a00 */
[----:B------:R-:W-:Y:S01]  /*0190*/  PLOP3.LUT P0, PT, PT, PT, PT, 0x80, 0x8 ;  /* 0x000000000008781c */ /* 0x000fe20003f0f070 */
[----:B------:R-:W-:Y:S02]  /*01a0*/  UMOV UR6, 0x400 ;  /* 0x0000040000067882 */ /* 0x000fe40000000000 */
[----:B------:R-:W-:Y:S02]  /*01b0*/  UIADD3 UR9, UPT, UPT, UR6, 0xc00, URZ ;  /* 0x00000c0006097890 */ /* 0x000fe4000fffe0ff */
[----:B--2---:R-:W-:Y:S02]  /*01c0*/  UIMAD.WIDE.U32 UR4, UR8, 0xc, UR4 ;  /* 0x0000000c080478a5 */ /* 0x004fe4000f8e0004 */
[----:B-1----:R-:W-:Y:S02]  /*01d0*/  ULEA UR6, UR7, UR6, 0x18 ;  /* 0x0000000607067291 */ /* 0x002fe4000f8ec0ff */
[----:B------:R-:W-:-:S03]  /*01e0*/  ULEA UR7, UR7, UR9, 0x18 ;  /* 0x0000000907077291 */ /* 0x000fc6000f8ec0ff */
[----:B------:R-:W-:-:S09]  /*01f0*/  UMOV UR9, 0xc0 ;  /* 0x000000c000097882 */ /* 0x000fd20000000000 */
.L_x_4:
[----:B------:R-:W-:Y:S01]  /*0200*/  @P0 ELECT P1, URZ, PT ;  /* 0x0000000000ff082f */ /* 0x000fe20003820000 */
[----:B------:R1:W-:-:S12]  /*0210*/  UBLKCP.S.G [UR6], [UR4], UR9 ;  /* 0x00000006040073ba */ /* 0x0003d80008000209 */
[----:B------:R-:W-:Y:S02]  /*0220*/  @P1 PLOP3.LUT P0, PT, P1, PT, PT, 0x8, 0x80 ;  /* 0x000000000080181c */ /* 0x000fe40000f0e170 */
[----:B------:R-:W-:-:S11]  /*0230*/  PLOP3.LUT P1, PT, PT, PT, PT, 0x8, 0x80 ;  /* 0x000000000080781c */ /* 0x000fd60003f2e170 */
[----:B-1----:R-:W-:Y:S05]  /*0240*/  @P0 BRA.U.ANY `(.L_x_4) ;  /* 0xfffffffd00ec0947 */ /* 0x002fea000393ffff */
[----:B------:R-:W-:-:S04]  /*0250*/  IMAD.MOV.U32 R0, RZ, RZ, 0xc00 ;  /* 0x00000c00ff007424 */ /* 0x000fc800078e00ff */
[----:B------:R1:W-:Y:S03]  /*0260*/  SYNCS.ARRIVE.TRANS64.RED.A0TR RZ, [UR7], R0 ;  /* 0x00000000ffff79a7 */ /* 0x0003e60008300407 */
.L_x_3:
[----:B------:R-:W-:Y:S05]  /*0270*/  BSYNC.RECONVERGENT B0 ;  /* 0x0000000000007941 */ /* 0x000fea0003800200 */
.L_x_2:
[----:B------:R-:W2:Y:S01]  /*0280*/  S2UR UR5, SR_CgaCtaId ;  /* 0x00000000000579c3 */ /* 0x000ea20000008800 */
[----:B------:R-:W-:Y:S02]  /*0290*/  UMOV UR4, 0x400 ;  /* 0x0000040000047882 */ /* 0x000fe40000000000 */
[----:B------:R-:W-:-:S04]  /*02a0*/  UIADD3 UR4, UPT, UPT, UR4, 0xc00, URZ ;  /* 0x00000c0004047890 */ /* 0x000fc8000fffe0ff */
[----:B--2---:R-:W-:-:S09]  /*02b0*/  ULEA UR5, UR5, UR4, 0x18 ;  /* 0x0000000405057291 */ /* 0x004fd2000f8ec0ff */
[----:B------:R-:W2:Y:S01]  /*02c0*/  SYNCS.ARRIVE.TRANS64.A1T0 R10, [UR5], RZ ;  /* 0x000000ffff0a79a7 */ /* 0x000ea20008100005 */
[----:B------:R-:W-:Y:S01]  /*02d0*/  CS2R R2, SR_GLOBALTIMERLO ;  /* 0x0000000000027805 */ /* 0x000fe20000015200 */
[----:B--2---:R-:W2:Y:S02]  /*02e0*/  SYNCS.PHASECHK.TRANS64.TRYWAIT P0, [UR5], R11 ;  /* 0x0000000bff0075a7 */ /* 0x004ea40008001105 */
[----:B--2---:R-:W-:Y:S05]  /*02f0*/  @P0 BRA `(.L_x_5) ;  /* 0x00000000005c0947 */ /* 0x004fea0003800000 */
[----:B------:R-:W-:-:S05]  /*0300*/  UMOV UR4, URZ ;  /* 0x000000ff00047c82 */ /* 0x000fca0008000000 */
.L_x_8:
[----:B------:R-:W-:-:S11]  /*0310*/  UISETP.GT.AND UP0, UPT, UR4, 0xf, UPT ;  /* 0x0000000f0400788c */ /* 0x000fd6000bf04270 */
[----:B------:R-:W-:Y:S01]  /*0320*/  @!UP0 UIADD3 UR4, UPT, UPT, UR4, 0x1, URZ ;  /* 0x0000000104048890 */ /* 0x000fe2000fffe0ff */
[----:B------:R-:W-:Y:S11]  /*0330*/  BRA.U !UP0, `(.L_x_6) ;  /* 0x0000000108447547 */ /* 0x000ff6000b800000 */
[----:B------:R-:W-:-:S06]  /*0340*/  CS2R R4, SR_GLOBALTIMERLO ;  /* 0x0000000000047805 */ /* 0x000fcc0000015200 */
[----:B------:R-:W-:-:S05]  /*0350*/  IADD3 R9, P0, PT, -R2, R4, RZ ;  /* 0x0000000402097210 */ /* 0x000fca0007f1e1ff */
[----:B------:R-:W-:Y:S01]  /*0360*/  IMAD.X R5, R5, 0x1, ~R3, P0 ;  /* 0x0000000105057824 */ /* 0x000fe200000e0e03 */
[----:B------:R-:W-:-:S04]  /*0370*/  ISETP.GE.U32.AND P0, PT, R9, 0x3d0900, PT ;  /* 0x003d09000900780c */ /* 0x000fc80003f06070 */
[----:B------:R-:W-:-:S13]  /*0380*/  ISETP.GE.AND.EX P0, PT, R5, RZ, PT, P0 ;  /* 0x000000ff0500720c */ /* 0x000fda0003f06300 */
[----:B------:R-:W-:Y:S05]  /*0390*/  @!P0 BRA `(.L_x_7) ;  /* 0x0000000000088947 */ /* 0x000fea0003800000 */
[----:B------:R-:W-:Y:S05]  /*03a0*/  NANOSLEEP 0xf4240 ;  /* 0x000f42400000795d */ /* 0x000fea0003800000 */
[----:B------:R-:W-:Y:S05]  /*03b0*/  BRA `(.L_x_6) ;  /* 0x0000000000247947 */ /* 0x000fea0003800000 */
.L_x_7:
[----:B------:R-:W-:-:S04]  /*03c0*/  ISETP.GE.U32.AND P0, PT, R9, 0x9c40, PT ;  /* 0x00009c400900780c */ /* 0x000fc80003f06070 */
[----:B------:R-:W-:-:S13]  /*03d0*/  ISETP.GE.AND.EX P0, PT, R5, RZ, PT, P0 ;  /* 0x000000ff0500720c */ /* 0x000fda0003f06300 */
[----:B------:R-:W-:Y:S05]  /*03e0*/  @!P0 BRA `(.L_x_6) ;  /* 0x0000000000188947 */ /* 0x000fea0003800000 */
[----:B-1----:R-:W-:-:S04]  /*03f0*/  SHF.R.S32.HI R0, RZ, 0x1f, R5 ;  /* 0x0000001fff007819 */ /* 0x002fc80000011405 */
[----:B------:R-:W-:-:S05]  /*0400*/  LEA.HI R0, P0, R0, R9, RZ, 0x2 ;  /* 0x0000000900007211 */ /* 0x000fca00078110ff */
[----:B------:R-:W-:-:S05]  /*0410*/  IMAD.X R5, RZ, RZ, R5, P0 ;  /* 0x000000ffff057224 */ /* 0x000fca00000e0605 */
[----:B------:R-:W-:-:S04]  /*0420*/  SHF.R.U64 R0, R0, 0x2, R5 ;  /* 0x0000000200007819 */ /* 0x000fc80000001205 */
[----:B------:R-:W-:Y:S05]  /*0430*/  NANOSLEEP R0 ;  /* 0x000000000000735d */ /* 0x000fea0003800000 */
[----:B------:R-:W-:Y:S01]  /*0440*/  NOP ;  /* 0x0000000000007918 */ /* 0x000fe20000000000 */
.L_x_6:
[----:B------:R-:W2:Y:S02]  /*0450*/  SYNCS.PHASECHK.TRANS64.TRYWAIT P0, [UR5], R11 ;  /* 0x0000000bff0075a7 */ /* 0x000ea40008001105 */
[----:B--2---:R-:W-:Y:S05]  /*0460*/  @!P0 BRA `(.L_x_8) ;  /* 0xfffffffc00a88947 */ /* 0x004fea000383ffff */
.L_x_5:
[----:B------:R-:W2:Y:S01]  /*0470*/  S2UR UR7, SR_CgaCtaId ;  /* 0x00000000000779c3 */ /* 0x000ea20000008800 */
[----:B------:R-:W-:Y:S01]  /*0480*/  UMOV UR6, 0x400 ;  /* 0x0000040000067882 */ /* 0x000fe20000000000 */
[----:B------:R-:W-:Y:S01]  /*0490*/  ISETP.NE.AND P0, PT, R7, RZ, PT ;  /* 0x000000ff0700720c */ /* 0x000fe20003f05270 */
[----:B--2---:R-:W-:-:S06]  /*04a0*/  ULEA UR10, UR7, UR6, 0x18 ;  /* 0x00000006070a7291 */ /* 0x004fcc000f8ec0ff */
[----:B-1----:R-:W-:-:S04]  /*04b0*/  IMAD.U32 R0, RZ, RZ, UR10 ;  /* 0x0000000aff007e24 */ /* 0x002fc8000f8e00ff */
[----:B------:R-:W-:-:S04]  /*04c0*/  IMAD R0, R7, 0xc, R0 ;  /* 0x0000000c07007824 */ /* 0x000fc800078e0200 */
[----:B------:R-:W-:Y:S01]  /*04d0*/  IMAD R5, R7, -0x8, R0 ;  /* 0xfffffff807057824 */ /* 0x000fe200078e0200 */
[----:B------:R-:W1:Y:S04]  /*04e0*/  LDS R4, [R0] ;  /* 0x0000000000047984 */ /* 0x000e680000000800 */
[----:B------:R-:W2:Y:S04]  /*04f0*/  LDS R3, [R0+0x4] ;  /* 0x0000040000037984 */ /* 0x000ea80000000800 */
[----:B------:R-:W3:Y:S01]  /*0500*/  LDS R2, [R0+0x8] ;  /* 0x0000080000027984 */ /* 0x000ee20000000800 */
[----:B-1----:R-:W-:-:S04]  /*0510*/  FMUL R4, R4, 0.29890000820159912109 ;  /* 0x3e99096c04047820 */ /* 0x002fc80000400000 */
[----:B--2---:R-:W-:-:S04]  /*0520*/  FFMA R3, R3, 0.58700001239776611328, R4 ;  /* 0x3f1645a203037823 */ /* 0x004fc80000000004 */
[----:B---3--:R-:W-:Y:S01]  /*0530*/  FFMA R2, R2, 0.11400000005960464478, R3 ;  /* 0x3de978d502027823 */ /* 0x008fe20000000003 */
[----:B------:R-:W-:Y:S06]  /*0540*/  BAR.SYNC.DEFER_BLOCKING 0x0 ;  /* 0x0000000000007b1d */ /* 0x000fec0000010000 */
[----:B------:R1:W-:Y:S01]  /*0550*/  STS [R5], R2 ;  /* 0x0000000205007388 */ /* 0x0003e20000000800 */
[----:B------:R2:W-:Y:S06]  /*0560*/  MEMBAR.ALL.CTA ;  /* 0x0000000000007992 */ /* 0x0005ec0000008000 */
[----:B--2---:R-:W2:Y:S02]  /*0570*/  FENCE.VIEW.ASYNC.S ;  /* 0x00000000000073c6 */ /* 0x004ea40000000000 */
[----:B--2---:R-:W-:Y:S06]  /*0580*/  BAR.SYNC.DEFER_BLOCKING 0x0 ;  /* 0x0000000000007b1d */ /* 0x004fec0000010000 */
[----:B------:R-:W-:Y:S05]  /*0590*/  @P0 EXIT ;  /* 0x000000000000094d */ /* 0x000fea0003800000 */
[----:B------:R-:W2:Y:S01]  /*05a0*/  S2UR UR9, SR_SWINHI ;  /* 0x00000000000979c3 */ /* 0x000ea20000002f00 */
[----:B------:R-:W3:Y:S02]  /*05b0*/  LDCU.64 UR4, c[0x0][0x388] ;  /* 0x00007100ff0477ac */ /* 0x000ee40008000a00 */
[----:B---3--:R-:W-:Y:S01]  /*05c0*/  UIMAD.WIDE.U32 UR4, UR8, 0x4, UR4 ;  /* 0x00000004080478a5 */ /* 0x008fe2000f8e0004 */
[----:B------:R-:W-:Y:S01]  /*05d0*/  UMOV UR6, UR10 ;  /* 0x0000000a00067c82 */ /* 0x000fe20008000000 */
[----:B--2---:R-:W-:Y:S01]  /*05e0*/  UMOV UR7, UR9 ;  /* 0x0000000900077c82 */ /* 0x004fe20008000000 */
[----:B------:R-:W-:-:S06]  /*05f0*/  UMOV UR7, 0x40 ;  /* 0x0000004000077882 */ /* 0x000fcc0000000000 */
[----:B------:R2:W-:Y:S01]  /*0600*/  UBLKCP.G.S [UR4], [UR6], UR7 ;  /* 0x00000004060073ba */ /* 0x0005e20008000407 */
[----:B------:R0:W-:Y:S01]  /*0610*/  UTMACMDFLUSH ;  /* 0x00000000000079b7 */ /* 0x0001e20000000000 */
[----:B------:R-:W-:-:S04]  /*0620*/  DEPBAR.LE SB0, 0x0 ;  /* 0x000080000000791a */ /* 0x000fc80000000000 */
[----:B--2---:R-:W-:Y:S05]  /*0630*/  EXIT ;  /* 0x000000000000794d */ /* 0x004fea0003800000 */
.L_x_9:
[----:B------:R-:W-:-:S00]  /*0640*/  BRA `(.L_x_9) ;  /* 0xfffffffc00fc7947 */ /* 0x000fc0000383ffff */
[----:B------:R-:W-:-:S00]  /*0650*/  NOP ;  /* 0x0000000000007918 */ /* 0x000fc00000000000 */
        /* <DEDUP_REMOVED lines=10> */
.L_x_10:


//--------------------- .nv.shared._Z16grayscale_kernelPfS_ --------------------------
	.section	.nv.shared._Z16grayscale_kernelPfS_,"aw",@nobits
	.sectionflags	@""
	.align	16
.nv.shared._Z16grayscale_kernelPfS_:
	.zero		4104


//--------------------- .nv.shared.reserved.0     --------------------------
	.section	.nv.shared.reserved.0,"aw",@nobits
	.weak		__nv_reservedSMEM_offset_0_alias
	.size		__nv_reservedSMEM_offset_0_alias, 0, 64
	.other		__nv_reservedSMEM_offset_0_alias,@"STO_CUDA_RESERVED_SHARED STV_DEFAULT"
__nv_reservedSMEM_offset_0_alias:
	.zero		0
	.zero		64


//--------------------- .nv.constant0._Z16grayscale_kernelPfS_ --------------------------
	.section	.nv.constant0._Z16grayscale_kernelPfS_,"a",@progbits
	.sectionflags	@""
	.align	4
.nv.constant0._Z16grayscale_kernelPfS_:
	.zero		912


//--------------------- SYMBOLS --------------------------

	.type		.nv.reservedSmem.offset0,@object
	.size		.nv.reservedSmem.offset0,0x4
	.type		.nv.reservedSmem.cap,@object
	.size		.nv.reservedSmem.cap,0x4
